//
// Generated by NVIDIA NVVM Compiler
//
// Compiler Build ID: CL-36424714
// Cuda compilation tools, release 13.0, V13.0.88
// Based on NVVM 20.0.0
//

.version 9.0
.target sm_100
.address_size 64

	// .globl	_Z3sumPii
.extern .func  (.param .b32 func_retval0) vprintf
(
	.param .b64 vprintf_param_0,
	.param .b64 vprintf_param_1
)
;
.func  (.param .b64 func_retval0) __internal_accurate_pow
(
	.param .b64 __internal_accurate_pow_param_0
)
;
.global .align 1 .b8 $str[6] = {35, 35, 35, 37, 100};

.visible .entry _Z3sumPii(
	.param .u64 .ptr .align 1 _Z3sumPii_param_0,
	.param .u32 _Z3sumPii_param_1
)
{
	.local .align 8 .b8 	__local_depot0[8];
	.reg .b64 	%SP;
	.reg .b64 	%SPL;
	.reg .pred 	%p<14>;
	.reg .b32 	%r<40>;
	.reg .b64 	%rd<15>;
	.reg .b64 	%fd<18>;

	mov.u64 	%SPL, __local_depot0;
	cvta.local.u64 	%SP, %SPL;
	ld.param.u64 	%rd3, [_Z3sumPii_param_0];
	ld.param.u32 	%r7, [_Z3sumPii_param_1];
	cvta.to.global.u64 	%rd1, %rd3;
	mov.u32 	%r8, %tid.x;
	mov.u32 	%r9, %ctaid.x;
	mov.u32 	%r10, %ntid.x;
	mad.lo.s32 	%r1, %r9, %r10, %r8;
	mov.f64 	%fd1, 0d4000000000000000;
	{
	.reg .b32 %temp; 
	mov.b64 	{%temp, %r2}, %fd1;
	}
	shl.b32 	%r3, %r1, 1;
	mul.wide.s32 	%rd4, %r3, 4;
	add.s64 	%rd2, %rd1, %rd4;
	or.b32  	%r11, %r3, 1;
	setp.ge.s32 	%p1, %r11, %r7;
	@%p1 bra 	$L__BB0_2;
	ld.global.u32 	%r12, [%rd2];
	ld.global.u32 	%r13, [%rd2+4];
	add.s32 	%r14, %r13, %r12;
	st.global.u32 	[%rd2], %r14;
$L__BB0_2:
	setp.lt.s32 	%p2, %r2, 0;
	mov.f64 	%fd2, 0d3FF0000000000000;
	{
	.reg .b32 %temp; 
	mov.b64 	{%temp, %r15}, %fd2;
	}
	and.b32  	%r17, %r15, 2146435072;
	setp.eq.s32 	%p3, %r17, 1072693248;
	{ // callseq 0, 0
	.param .b64 param0;
	st.param.f64 	[param0], 0d3FF0000000000000;
	.param .b64 retval0;
	call.uni (retval0), 
	__internal_accurate_pow, 
	(
	param0
	);
	ld.param.f64 	%fd3, [retval0];
	} // callseq 0
	neg.f64 	%fd5, %fd3;
	selp.f64 	%fd6, %fd5, %fd3, %p3;
	selp.f64 	%fd7, %fd6, %fd3, %p2;
	cvt.rzi.s32.f64 	%r4, %fd7;
	rem.s32 	%r18, %r1, %r4;
	setp.ne.s32 	%p4, %r18, 0;
	@%p4 bra 	$L__BB0_5;
	add.s32 	%r19, %r4, %r3;
	setp.ge.s32 	%p5, %r19, %r7;
	@%p5 bra 	$L__BB0_5;
	ld.global.u32 	%r20, [%rd2];
	mul.wide.s32 	%rd5, %r4, 4;
	add.s64 	%rd6, %rd2, %rd5;
	ld.global.u32 	%r21, [%rd6];
	add.s32 	%r22, %r21, %r20;
	st.global.u32 	[%rd2], %r22;
$L__BB0_5:
	{ // callseq 1, 0
	.param .b64 param0;
	st.param.f64 	[param0], 0d4000000000000000;
	.param .b64 retval0;
	call.uni (retval0), 
	__internal_accurate_pow, 
	(
	param0
	);
	ld.param.f64 	%fd8, [retval0];
	} // callseq 1
	and.b32  	%r23, %r2, -1048576;
	setp.eq.s32 	%p6, %r23, -1085276160;
	neg.f64 	%fd10, %fd8;
	selp.f64 	%fd11, %fd10, %fd8, %p6;
	cvt.rzi.s32.f64 	%r5, %fd11;
	rem.s32 	%r24, %r1, %r5;
	setp.ne.s32 	%p7, %r24, 0;
	@%p7 bra 	$L__BB0_8;
	add.s32 	%r25, %r5, %r3;
	setp.ge.s32 	%p8, %r25, %r7;
	@%p8 bra 	$L__BB0_8;
	ld.global.u32 	%r26, [%rd2];
	mul.wide.s32 	%rd7, %r5, 4;
	add.s64 	%rd8, %rd2, %rd7;
	ld.global.u32 	%r27, [%rd8];
	add.s32 	%r28, %r27, %r26;
	st.global.u32 	[%rd2], %r28;
$L__BB0_8:
	setp.lt.s32 	%p9, %r2, 0;
	mov.f64 	%fd12, 0d4008000000000000;
	{
	.reg .b32 %temp; 
	mov.b64 	{%temp, %r29}, %fd12;
	}
	and.b32  	%r31, %r29, 2146435072;
	setp.eq.s32 	%p10, %r31, 1073741824;
	{ // callseq 2, 0
	.param .b64 param0;
	st.param.f64 	[param0], 0d4008000000000000;
	.param .b64 retval0;
	call.uni (retval0), 
	__internal_accurate_pow, 
	(
	param0
	);
	ld.param.f64 	%fd13, [retval0];
	} // callseq 2
	neg.f64 	%fd15, %fd13;
	selp.f64 	%fd16, %fd15, %fd13, %p10;
	selp.f64 	%fd17, %fd16, %fd13, %p9;
	cvt.rzi.s32.f64 	%r6, %fd17;
	rem.s32 	%r32, %r1, %r6;
	setp.ne.s32 	%p11, %r32, 0;
	@%p11 bra 	$L__BB0_11;
	add.s32 	%r33, %r6, %r3;
	setp.ge.s32 	%p12, %r33, %r7;
	@%p12 bra 	$L__BB0_11;
	ld.global.u32 	%r34, [%rd2];
	mul.wide.s32 	%rd9, %r6, 4;
	add.s64 	%rd10, %rd2, %rd9;
	ld.global.u32 	%r35, [%rd10];
	add.s32 	%r36, %r35, %r34;
	st.global.u32 	[%rd2], %r36;
$L__BB0_11:
	setp.ne.s32 	%p13, %r1, 0;
	@%p13 bra 	$L__BB0_13;
	ld.global.u32 	%r37, [%rd1];
	add.u64 	%rd11, %SP, 0;
	add.u64 	%rd12, %SPL, 0;
	st.local.u32 	[%rd12], %r37;
	mov.u64 	%rd13, $str;
	cvta.global.u64 	%rd14, %rd13;
	{ // callseq 3, 0
	.param .b64 param0;
	st.param.b64 	[param0], %rd14;
	.param .b64 param1;
	st.param.b64 	[param1], %rd11;
	.param .b32 retval0;
	call.uni (retval0), 
	vprintf, 
	(
	param0, 
	param1
	);
	ld.param.b32 	%r38, [retval0];
	} // callseq 3
$L__BB0_13:
	ret;

}
.func  (.param .b64 func_retval0) __internal_accurate_pow(
	.param .b64 __internal_accurate_pow_param_0
)
{
	.reg .pred 	%p<8>;
	.reg .b32 	%r<46>;
	.reg .b32 	%f<3>;
	.reg .b64 	%fd<109>;

	ld.param.f64 	%fd10, [__internal_accurate_pow_param_0];
	mov.f64 	%fd11, 0d4000000000000000;
	{
	.reg .b32 %temp; 
	mov.b64 	{%temp, %r8}, %fd11;
	}
	{
	.reg .b32 %temp; 
	mov.b64 	{%r9, %temp}, %fd11;
	}
	shr.u32 	%r10, %r8, 20;
	setp.lt.u32 	%p1, %r8, 1048576;
	mov.f64 	%fd12, 0d4360000000000000;
	{
	.reg .b32 %temp; 
	mov.b64 	{%temp, %r11}, %fd12;
	}
	{
	.reg .b32 %temp; 
	mov.b64 	{%r12, %temp}, %fd12;
	}
	shr.u32 	%r13, %r11, 20;
	add.s32 	%r14, %r13, -54;
	selp.b32 	%r15, %r12, %r9, %p1;
	selp.b32 	%r16, %r11, %r8, %p1;
	selp.b32 	%r1, %r14, %r10, %p1;
	add.s32 	%r45, %r1, -1023;
	and.b32  	%r17, %r16, -2146435073;
	or.b32  	%r18, %r17, 1072693248;
	mov.b64 	%fd107, {%r15, %r18};
	setp.lt.u32 	%p2, %r18, 1073127583;
	@%p2 bra 	$L__BB1_2;
	{
	.reg .b32 %temp; 
	mov.b64 	{%r19, %temp}, %fd107;
	}
	{
	.reg .b32 %temp; 
	mov.b64 	{%temp, %r20}, %fd107;
	}
	add.s32 	%r21, %r20, -1048576;
	mov.b64 	%fd107, {%r19, %r21};
	add.s32 	%r45, %r1, -1022;
$L__BB1_2:
	add.f64 	%fd13, %fd107, 0dBFF0000000000000;
	add.f64 	%fd14, %fd107, 0d3FF0000000000000;
	rcp.approx.ftz.f64 	%fd15, %fd14;
	neg.f64 	%fd16, %fd14;
	fma.rn.f64 	%fd17, %fd16, %fd15, 0d3FF0000000000000;
	fma.rn.f64 	%fd18, %fd17, %fd17, %fd17;
	fma.rn.f64 	%fd19, %fd18, %fd15, %fd15;
	mul.f64 	%fd20, %fd13, %fd19;
	fma.rn.f64 	%fd21, %fd13, %fd19, %fd20;
	mul.f64 	%fd22, %fd21, %fd21;
	fma.rn.f64 	%fd23, %fd22, 0d3EB0F5FF7D2CAFE2, 0d3ED0F5D241AD3B5A;
	fma.rn.f64 	%fd24, %fd23, %fd22, 0d3EF3B20A75488A3F;
	fma.rn.f64 	%fd25, %fd24, %fd22, 0d3F1745CDE4FAECD5;
	fma.rn.f64 	%fd26, %fd25, %fd22, 0d3F3C71C7258A578B;
	fma.rn.f64 	%fd27, %fd26, %fd22, 0d3F6249249242B910;
	fma.rn.f64 	%fd28, %fd27, %fd22, 0d3F89999999999DFB;
	sub.f64 	%fd29, %fd13, %fd21;
	add.f64 	%fd30, %fd29, %fd29;
	neg.f64 	%fd31, %fd21;
	fma.rn.f64 	%fd32, %fd31, %fd13, %fd30;
	mul.f64 	%fd33, %fd19, %fd32;
	fma.rn.f64 	%fd34, %fd22, %fd28, 0d3FB5555555555555;
	mov.f64 	%fd35, 0d3FB5555555555555;
	sub.f64 	%fd36, %fd35, %fd34;
	fma.rn.f64 	%fd37, %fd22, %fd28, %fd36;
	add.f64 	%fd38, %fd37, 0dBC46A4CB00B9E7B0;
	add.f64 	%fd39, %fd34, %fd38;
	sub.f64 	%fd40, %fd34, %fd39;
	add.f64 	%fd41, %fd38, %fd40;
	mul.rn.f64 	%fd42, %fd21, %fd21;
	neg.f64 	%fd43, %fd42;
	fma.rn.f64 	%fd44, %fd21, %fd21, %fd43;
	{
	.reg .b32 %temp; 
	mov.b64 	{%r22, %temp}, %fd33;
	}
	{
	.reg .b32 %temp; 
	mov.b64 	{%temp, %r23}, %fd33;
	}
	add.s32 	%r24, %r23, 1048576;
	mov.b64 	%fd45, {%r22, %r24};
	fma.rn.f64 	%fd46, %fd21, %fd45, %fd44;
	mul.rn.f64 	%fd47, %fd42, %fd21;
	neg.f64 	%fd48, %fd47;
	fma.rn.f64 	%fd49, %fd42, %fd21, %fd48;
	fma.rn.f64 	%fd50, %fd42, %fd33, %fd49;
	fma.rn.f64 	%fd51, %fd46, %fd21, %fd50;
	mul.rn.f64 	%fd52, %fd39, %fd47;
	neg.f64 	%fd53, %fd52;
	fma.rn.f64 	%fd54, %fd39, %fd47, %fd53;
	fma.rn.f64 	%fd55, %fd39, %fd51, %fd54;
	fma.rn.f64 	%fd56, %fd41, %fd47, %fd55;
	add.f64 	%fd57, %fd52, %fd56;
	sub.f64 	%fd58, %fd52, %fd57;
	add.f64 	%fd59, %fd56, %fd58;
	add.f64 	%fd60, %fd21, %fd57;
	sub.f64 	%fd61, %fd21, %fd60;
	add.f64 	%fd62, %fd57, %fd61;
	add.f64 	%fd63, %fd59, %fd62;
	add.f64 	%fd64, %fd33, %fd63;
	add.f64 	%fd65, %fd60, %fd64;
	sub.f64 	%fd66, %fd60, %fd65;
	add.f64 	%fd67, %fd64, %fd66;
	xor.b32  	%r25, %r45, -2147483648;
	mov.b32 	%r26, 1127219200;
	mov.b64 	%fd68, {%r25, %r26};
	mov.b32 	%r27, -2147483648;
	mov.b64 	%fd69, {%r27, %r26};
	sub.f64 	%fd70, %fd68, %fd69;
	fma.rn.f64 	%fd71, %fd70, 0d3FE62E42FEFA39EF, %fd65;
	fma.rn.f64 	%fd72, %fd70, 0dBFE62E42FEFA39EF, %fd71;
	sub.f64 	%fd73, %fd72, %fd65;
	sub.f64 	%fd74, %fd67, %fd73;
	fma.rn.f64 	%fd75, %fd70, 0d3C7ABC9E3B39803F, %fd74;
	add.f64 	%fd76, %fd71, %fd75;
	sub.f64 	%fd77, %fd71, %fd76;
	add.f64 	%fd78, %fd75, %fd77;
	{
	.reg .b32 %temp; 
	mov.b64 	{%temp, %r28}, %fd10;
	}
	{
	.reg .b32 %temp; 
	mov.b64 	{%r29, %temp}, %fd10;
	}
	shl.b32 	%r30, %r28, 1;
	setp.gt.u32 	%p3, %r30, -33554433;
	and.b32  	%r31, %r28, -15728641;
	selp.b32 	%r32, %r31, %r28, %p3;
	mov.b64 	%fd79, {%r29, %r32};
	mul.rn.f64 	%fd80, %fd76, %fd79;
	neg.f64 	%fd81, %fd80;
	fma.rn.f64 	%fd82, %fd76, %fd79, %fd81;
	fma.rn.f64 	%fd83, %fd78, %fd79, %fd82;
	add.f64 	%fd4, %fd80, %fd83;
	sub.f64 	%fd84, %fd80, %fd4;
	add.f64 	%fd5, %fd83, %fd84;
	fma.rn.f64 	%fd85, %fd4, 0d3FF71547652B82FE, 0d4338000000000000;
	{
	.reg .b32 %temp; 
	mov.b64 	{%r5, %temp}, %fd85;
	}
	mov.f64 	%fd86, 0dC338000000000000;
	add.rn.f64 	%fd87, %fd85, %fd86;
	fma.rn.f64 	%fd88, %fd87, 0dBFE62E42FEFA39EF, %fd4;
	fma.rn.f64 	%fd89, %fd87, 0dBC7ABC9E3B39803F, %fd88;
	fma.rn.f64 	%fd90, %fd89, 0d3E5ADE1569CE2BDF, 0d3E928AF3FCA213EA;
	fma.rn.f64 	%fd91, %fd90, %fd89, 0d3EC71DEE62401315;
	fma.rn.f64 	%fd92, %fd91, %fd89, 0d3EFA01997C89EB71;
	fma.rn.f64 	%fd93, %fd92, %fd89, 0d3F2A01A014761F65;
	fma.rn.f64 	%fd94, %fd93, %fd89, 0d3F56C16C1852B7AF;
	fma.rn.f64 	%fd95, %fd94, %fd89, 0d3F81111111122322;
	fma.rn.f64 	%fd96, %fd95, %fd89, 0d3FA55555555502A1;
	fma.rn.f64 	%fd97, %fd96, %fd89, 0d3FC5555555555511;
	fma.rn.f64 	%fd98, %fd97, %fd89, 0d3FE000000000000B;
	fma.rn.f64 	%fd99, %fd98, %fd89, 0d3FF0000000000000;
	fma.rn.f64 	%fd100, %fd99, %fd89, 0d3FF0000000000000;
	{
	.reg .b32 %temp; 
	mov.b64 	{%r6, %temp}, %fd100;
	}
	{
	.reg .b32 %temp; 
	mov.b64 	{%temp, %r7}, %fd100;
	}
	shl.b32 	%r33, %r5, 20;
	add.s32 	%r34, %r33, %r7;
	mov.b64 	%fd108, {%r6, %r34};
	{
	.reg .b32 %temp; 
	mov.b64 	{%temp, %r35}, %fd4;
	}
	mov.b32 	%f2, %r35;
	abs.f32 	%f1, %f2;
	setp.lt.f32 	%p4, %f1, 0f4086232B;
	@%p4 bra 	$L__BB1_5;
	setp.lt.f64 	%p5, %fd4, 0d0000000000000000;
	add.f64 	%fd101, %fd4, 0d7FF0000000000000;
	selp.f64 	%fd108, 0d0000000000000000, %fd101, %p5;
	setp.geu.f32 	%p6, %f1, 0f40874800;
	@%p6 bra 	$L__BB1_5;
	shr.u32 	%r36, %r5, 31;
	add.s32 	%r37, %r5, %r36;
	shr.s32 	%r38, %r37, 1;
	shl.b32 	%r39, %r38, 20;
	add.s32 	%r40, %r7, %r39;
	mov.b64 	%fd102, {%r6, %r40};
	sub.s32 	%r41, %r5, %r38;
	shl.b32 	%r42, %r41, 20;
	add.s32 	%r43, %r42, 1072693248;
	mov.b32 	%r44, 0;
	mov.b64 	%fd103, {%r44, %r43};
	mul.f64 	%fd108, %fd103, %fd102;
$L__BB1_5:
	abs.f64 	%fd104, %fd108;
	setp.eq.f64 	%p7, %fd104, 0d7FF0000000000000;
	fma.rn.f64 	%fd105, %fd108, %fd5, %fd108;
	selp.f64 	%fd106, %fd108, %fd105, %p7;
	st.param.f64 	[func_retval0], %fd106;
	ret;

}


// ===== COMPILED SASS (sm_100) =====

	.target	sm_100

	.elftype	@"ET_EXEC"


//--------------------- .note.nv.tkinfo           --------------------------
	.section	.note.nv.tkinfo,"",@"SHT_NOTE"
	.sectionflags	@"SHF_NOTE_NV_TKINFO"
	.tkinfo
        /*0018*/ 	.word	0x00000002
        /*0030*/ 	.string	""
        /*0030*/ 	.string	"ptxas"
        /*0030*/ 	.string	"Cuda compilation tools, release 13.0, V13.0.88"
        /*0030*/ 	.string	"Build cuda_13.0.r13.0/compiler.36424714_0"
        /*0030*/ 	.string	"-arch sm_100 -m 64 "



//--------------------- .note.nv.cuinfo           --------------------------
	.section	.note.nv.cuinfo,"",@"SHT_NOTE"
	.sectionflags	@"SHF_NOTE_NV_CUINFO"
        /*0018*/ 	.short	0x0002
        /*001a*/ 	.short	0x0064
        /*001c*/ 	.short	0x0082
	.zero		2


//--------------------- .nv.info                  --------------------------
	.section	.nv.info,"",@"SHT_CUDA_INFO"
	.align	4


	//----- nvinfo : EIATTR_REGCOUNT
	.align		4
        /*0000*/ 	.byte	0x04, 0x2f
        /*0002*/ 	.short	(.L_2 - .L_1)
	.align		4
.L_1:
        /*0004*/ 	.word	index@(_Z3sumPii)
        /*0008*/ 	.word	0x0000001e


	//----- nvinfo : EIATTR_FRAME_SIZE
	.align		4
.L_2:
        /*000c*/ 	.byte	0x04, 0x11
        /*000e*/ 	.short	(.L_4 - .L_3)
	.align		4
.L_3:
        /*0010*/ 	.word	index@($_Z3sumPii$__internal_accurate_pow)
        /*0014*/ 	.word	0x00000008


	//----- nvinfo : EIATTR_FRAME_SIZE
	.align		4
.L_4:
        /*0018*/ 	.byte	0x04, 0x11
        /*001a*/ 	.short	(.L_6 - .L_5)
	.align		4
.L_5:
        /*001c*/ 	.word	index@(_Z3sumPii)
        /*0020*/ 	.word	0x00000008


	//----- nvinfo : EIATTR_MIN_STACK_SIZE
	.align		4
.L_6:
        /*0024*/ 	.byte	0x04, 0x12
        /*0026*/ 	.short	(.L_8 - .L_7)
	.align		4
.L_7:
        /*0028*/ 	.word	index@(_Z3sumPii)
        /*002c*/ 	.word	0x00000008
.L_8:


//--------------------- .nv.compat                --------------------------
	.section	.nv.compat,"",@"SHT_CUDA_COMPAT_INFO"
	.align	4
        /*0000*/ 	.byte	0x02, 0x09, 0x00, 0x00, 0x02, 0x02, 0x01, 0x00, 0x02, 0x05, 0x05, 0x00, 0x03, 0x07, 0x01, 0x01
        /*0010*/ 	.byte	0x02, 0x03, 0x00, 0x00, 0x02, 0x06, 0x01, 0x00, 0x04, 0x0b, 0x08, 0x00, 0x01, 0x00, 0x00, 0x00
        /*0020*/ 	.byte	0x00, 0x00, 0x00, 0x00


//--------------------- .nv.info._Z3sumPii        --------------------------
	.section	.nv.info._Z3sumPii,"",@"SHT_CUDA_INFO"
	.sectionflags	@""
	.align	4


	//----- nvinfo : EIATTR_CUDA_API_VERSION
	.align		4
        /*0000*/ 	.byte	0x04, 0x37
        /*0002*/ 	.short	(.L_10 - .L_9)
.L_9:
        /*0004*/ 	.word	0x00000082


	//----- nvinfo : EIATTR_KPARAM_INFO
	.align		4
.L_10:
        /*0008*/ 	.byte	0x04, 0x17
        /*000a*/ 	.short	(.L_12 - .L_11)
.L_11:
        /*000c*/ 	.word	0x00000000
        /*0010*/ 	.short	0x0001
        /*0012*/ 	.short	0x0008
        /*0014*/ 	.byte	0x00, 0xf0, 0x11, 0x00


	//----- nvinfo : EIATTR_KPARAM_INFO
	.align		4
.L_12:
        /*0018*/ 	.byte	0x04, 0x17
        /*001a*/ 	.short	(.L_14 - .L_13)
.L_13:
        /*001c*/ 	.word	0x00000000
        /*0020*/ 	.short	0x0000
        /*0022*/ 	.short	0x0000
        /*0024*/ 	.byte	0x00, 0xf5, 0x21, 0x00


	//----- nvinfo : EIATTR_SPARSE_MMA_MASK
	.align		4
.L_14:
        /*0028*/ 	.byte	0x03, 0x50
        /*002a*/ 	.short	0x0000


	//----- nvinfo : EIATTR_MAXREG_COUNT
	.align		4
        /*002c*/ 	.byte	0x03, 0x1b
        /*002e*/ 	.short	0x00ff


	//----- nvinfo : EIATTR_EXTERNS
	.align		4
        /*0030*/ 	.byte	0x04, 0x0f
        /*0032*/ 	.short	(.L_16 - .L_15)


	//   ....[0]....
	.align		4
.L_15:
        /*0034*/ 	.word	index@(vprintf)


	//----- nvinfo : EIATTR_MERCURY_ISA_VERSION
	.align		4
.L_16:
        /*0038*/ 	.byte	0x03, 0x5f
        /*003a*/ 	.short	0x0101


	//----- nvinfo : EIATTR_VRC_CTA_INIT_COUNT
	.align		4
        /*003c*/ 	.byte	0x02, 0x4a
	.zero		1
	.zero		1


	//----- nvinfo : EIATTR_SYSCALL_OFFSETS
	.align		4
        /*0040*/ 	.byte	0x04, 0x46
        /*0042*/ 	.short	(.L_18 - .L_17)


	//   ....[0]....
.L_17:
        /*0044*/ 	.word	0x00000990


	//----- nvinfo : EIATTR_EXIT_INSTR_OFFSETS
	.align		4
.L_18:
        /*0048*/ 	.byte	0x04, 0x1c
        /*004a*/ 	.short	(.L_20 - .L_19)


	//   ....[0]....
.L_19:
        /*004c*/ 	.word	0x000008f0


	//   ....[1]....
        /*0050*/ 	.word	0x000009a0


	//----- nvinfo : EIATTR_CRS_STACK_SIZE
	.align		4
.L_20:
        /*0054*/ 	.byte	0x04, 0x1e
        /*0056*/ 	.short	(.L_22 - .L_21)
.L_21:
        /*0058*/ 	.word	0x00000000


	//----- nvinfo : EIATTR_CBANK_PARAM_SIZE
	.align		4
.L_22:
        /*005c*/ 	.byte	0x03, 0x19
        /*005e*/ 	.short	0x000c


	//----- nvinfo : EIATTR_PARAM_CBANK
	.align		4
        /*0060*/ 	.byte	0x04, 0x0a
        /*0062*/ 	.short	(.L_24 - .L_23)
	.align		4
.L_23:
        /*0064*/ 	.word	index@(.nv.constant0._Z3sumPii)
        /*0068*/ 	.short	0x0380
        /*006a*/ 	.short	0x000c


	//----- nvinfo : EIATTR_SW_WAR
	.align		4
.L_24:
        /*006c*/ 	.byte	0x04, 0x36
        /*006e*/ 	.short	(.L_26 - .L_25)
.L_25:
        /*0070*/ 	.word	0x00000008
.L_26:


//--------------------- .nv.callgraph             --------------------------
	.section	.nv.callgraph,"",@"SHT_CUDA_CALLGRAPH"
	.align	4
	.sectionentsize	8
	.align		4
        /*0000*/ 	.word	0x00000000
	.align		4
        /*0004*/ 	.word	0xffffffff
	.align		4
        /*0008*/ 	.word	index@(_Z3sumPii)
	.align		4
        /*000c*/ 	.word	index@(vprintf)
	.align		4
        /*0010*/ 	.word	0x00000000
	.align		4
        /*0014*/ 	.word	0xfffffffe
	.align		4
        /*0018*/ 	.word	0x00000000
	.align		4
        /*001c*/ 	.word	0xfffffffd
	.align		4
        /*0020*/ 	.word	0x00000000
	.align		4
        /*0024*/ 	.word	0xfffffffc


//--------------------- .nv.constant4             --------------------------
	.section	.nv.constant4,"a",@progbits
	.align	8
	.align		8
.nv.constant4:
        /*0000*/ 	.dword	vprintf
	.align		8
        /*0008*/ 	.dword	$str


//--------------------- .text._Z3sumPii           --------------------------
	.section	.text._Z3sumPii,"ax",@progbits
	.align	128
        .global         _Z3sumPii
        .type           _Z3sumPii,@function
        .size           _Z3sumPii,(.L_x_9 - _Z3sumPii)
        .other          _Z3sumPii,@"STO_CUDA_ENTRY STV_DEFAULT"
_Z3sumPii:
.text._Z3sumPii:
[----:B------:R-:W0:Y:S01]  /*0000*/  LDC R1, c[0x0][0x37c] ;  /* 0x0000df00ff017b82 */ /* 0x000e220000000800 */
[----:B------:R-:W1:Y:S01]  /*0010*/  S2R R26, SR_TID.X ;  /* 0x00000000001a7919 */ /* 0x000e620000002100 */
[----:B------:R-:W2:Y:S06]  /*0020*/  LDCU UR5, c[0x0][0x2fc] ;  /* 0x00005f80ff0577ac */ /* 0x000eac0008000800 */
[----:B------:R-:W1:Y:S01]  /*0030*/  S2UR UR4, SR_CTAID.X ;  /* 0x00000000000479c3 */ /* 0x000e620000002500 */
[----:B0-----:R-:W-:Y:S01]  /*0040*/  VIADD R1, R1, 0xfffffff8 ;  /* 0xfffffff801017836 */ /* 0x001fe20000000000 */
[----:B------:R-:W0:Y:S01]  /*0050*/  LDCU UR6, c[0x0][0x388] ;  /* 0x00007100ff0677ac */ /* 0x000e220008000800 */
[----:B------:R-:W3:Y:S05]  /*0060*/  LDCU.64 UR8, c[0x0][0x358] ;  /* 0x00006b00ff0877ac */ /* 0x000eea0008000a00 */
[----:B------:R-:W1:Y:S08]  /*0070*/  LDC R5, c[0x0][0x360] ;  /* 0x0000d800ff057b82 */ /* 0x000e700000000800 */
[----:B------:R-:W4:Y:S01]  /*0080*/  LDC.64 R2, c[0x0][0x380] ;  /* 0x0000e000ff027b82 */ /* 0x000f220000000a00 */
[----:B-1----:R-:W-:-:S04]  /*0090*/  IMAD R26, R5, UR4, R26 ;  /* 0x00000004051a7c24 */ /* 0x002fc8000f8e021a */
[----:B------:R-:W-:-:S04]  /*00a0*/  IMAD.SHL.U32 R27, R26, 0x2, RZ ;  /* 0x000000021a1b7824 */ /* 0x000fc800078e00ff */
[C---:B------:R-:W-:Y:S02]  /*00b0*/  VIADD R0, R27.reuse, 0x1 ;  /* 0x000000011b007836 */ /* 0x040fe40000000000 */
[----:B----4-:R-:W-:-:S03]  /*00c0*/  IMAD.WIDE R2, R27, 0x4, R2 ;  /* 0x000000041b027825 */ /* 0x010fc600078e0202 */
[----:B0-----:R-:W-:-:S13]  /*00d0*/  ISETP.GE.AND P0, PT, R0, UR6, PT ;  /* 0x0000000600007c0c */ /* 0x001fda000bf06270 */
[----:B---3--:R-:W3:Y:S04]  /*00e0*/  @!P0 LDG.E R0, desc[UR8][R2.64] ;  /* 0x0000000802008981 */ /* 0x008ee8000c1e1900 */
[----:B------:R-:W3:Y:S01]  /*00f0*/  @!P0 LDG.E R5, desc[UR8][R2.64+0x4] ;  /* 0x0000040802058981 */ /* 0x000ee2000c1e1900 */
[----:B------:R-:W0:Y:S01]  /*0100*/  LDCU UR4, c[0x0][0x2f8] ;  /* 0x00005f00ff0477ac */ /* 0x000e220008000800 */
[----:B------:R-:W-:Y:S01]  /*0110*/  UMOV UR6, 0x3ff00000 ;  /* 0x3ff0000000067882 */ /* 0x000fe20000000000 */
[----:B---3--:R-:W-:Y:S02]  /*0120*/  @!P0 IADD3 R5, PT, PT, R0, R5, RZ ;  /* 0x0000000500058210 */ /* 0x008fe40007ffe0ff */
[----:B------:R-:W-:-:S03]  /*0130*/  MOV R0, 0x190 ;  /* 0x0000019000007802 */ /* 0x000fc60000000f00 */
[----:B------:R1:W-:Y:S01]  /*0140*/  @!P0 STG.E desc[UR8][R2.64], R5 ;  /* 0x0000000502008986 */ /* 0x0003e2000c101908 */
[----:B0-----:R-:W-:Y:S01]  /*0150*/  IADD3 R6, P0, PT, R1, UR4, RZ ;  /* 0x0000000401067c10 */ /* 0x001fe2000ff1e0ff */
[----:B------:R-:W-:-:S04]  /*0160*/  UMOV UR4, URZ ;  /* 0x000000ff00047c82 */ /* 0x000fc80008000000 */
[----:B--2---:R-:W-:-:S08]  /*0170*/  IMAD.X R7, RZ, RZ, UR5, P0 ;  /* 0x00000005ff077e24 */ /* 0x004fd000080e06ff */
[----:B-1----:R-:W-:Y:S05]  /*0180*/  CALL.REL.NOINC `($_Z3sumPii$__internal_accurate_pow) ;  /* 0x0000000800087944 */ /* 0x002fea0003c00000 */
[----:B------:R-:W-:Y:S01]  /*0190*/  IMAD.MOV.U32 R5, RZ, RZ, R9 ;  /* 0x000000ffff057224 */ /* 0x000fe200078e0009 */
[----:B------:R-:W-:Y:S01]  /*01a0*/  ISETP.GE.AND P2, PT, R26, RZ, PT ;  /* 0x000000ff1a00720c */ /* 0x000fe20003f46270 */
[----:B------:R-:W-:Y:S01]  /*01b0*/  IMAD.MOV.U32 R4, RZ, RZ, R8 ;  /* 0x000000ffff047224 */ /* 0x000fe200078e0008 */
[----:B------:R-:W0:Y:S01]  /*01c0*/  LDCU UR5, c[0x0][0x388] ;  /* 0x00007100ff0577ac */ /* 0x000e220008000800 */
[----:B------:R-:W-:Y:S02]  /*01d0*/  BSSY.RECONVERGENT B0, `(.L_x_0) ;  /* 0x0000020000007945 */ /* 0x000fe40003800200 */
[----:B------:R1:W2:Y:S02]  /*01e0*/  F2I.F64.TRUNC R5, R4 ;  /* 0x0000000400057311 */ /* 0x0002a4000030d100 */
[----:B-1----:R-:W-:Y:S02]  /*01f0*/  IABS R4, R26 ;  /* 0x0000001a00047213 */ /* 0x002fe40000000000 */
[----:B--2---:R-:W-:-:S02]  /*0200*/  IABS R10, R5 ;  /* 0x00000005000a7213 */ /* 0x004fc40000000000 */
[----:B------:R-:W-:Y:S02]  /*0210*/  IABS R12, R5 ;  /* 0x00000005000c7213 */ /* 0x000fe40000000000 */
[----:B------:R-:W1:Y:S08]  /*0220*/  I2F.RP R0, R10 ;  /* 0x0000000a00007306 */ /* 0x000e700000209400 */
[----:B-1----:R-:W1:Y:S02]  /*0230*/  MUFU.RCP R0, R0 ;  /* 0x0000000000007308 */ /* 0x002e640000001000 */
[----:B-1----:R-:W-:Y:S01]  /*0240*/  IADD3 R8, PT, PT, R0, 0xffffffe, RZ ;  /* 0x0ffffffe00087810 */ /* 0x002fe20007ffe0ff */
[----:B------:R-:W-:-:S05]  /*0250*/  IMAD.MOV R0, RZ, RZ, -R12 ;  /* 0x000000ffff007224 */ /* 0x000fca00078e0a0c */
[----:B------:R1:W2:Y:S02]  /*0260*/  F2I.FTZ.U32.TRUNC.NTZ R9, R8 ;  /* 0x0000000800097305 */ /* 0x0002a4000021f000 */
[----:B-1----:R-:W-:Y:S02]  /*0270*/  IMAD.MOV.U32 R8, RZ, RZ, RZ ;  /* 0x000000ffff087224 */ /* 0x002fe400078e00ff */
[----:B--2---:R-:W-:-:S04]  /*0280*/  IMAD.MOV R11, RZ, RZ, -R9 ;  /* 0x000000ffff0b7224 */ /* 0x004fc800078e0a09 */
[----:B------:R-:W-:-:S04]  /*0290*/  IMAD R11, R11, R10, RZ ;  /* 0x0000000a0b0b7224 */ /* 0x000fc800078e02ff */
[----:B------:R-:W-:-:S06]  /*02a0*/  IMAD.HI.U32 R9, R9, R11, R8 ;  /* 0x0000000b09097227 */ /* 0x000fcc00078e0008 */
[----:B------:R-:W-:-:S04]  /*02b0*/  IMAD.HI.U32 R9, R9, R4, RZ ;  /* 0x0000000409097227 */ /* 0x000fc800078e00ff */
[----:B------:R-:W-:Y:S02]  /*02c0*/  IMAD R9, R9, R0, R4 ;  /* 0x0000000009097224 */ /* 0x000fe400078e0204 */
[----:B------:R-:W-:-:S03]  /*02d0*/  IMAD.IADD R0, R27, 0x1, R5 ;  /* 0x000000011b007824 */ /* 0x000fc600078e0205 */
[----:B------:R-:W-:-:S13]  /*02e0*/  ISETP.GT.U32.AND P0, PT, R10, R9, PT ;  /* 0x000000090a00720c */ /* 0x000fda0003f04070 */
[----:B------:R-:W-:Y:S02]  /*02f0*/  @!P0 IADD3 R9, PT, PT, R9, -R10, RZ ;  /* 0x8000000a09098210 */ /* 0x000fe40007ffe0ff */
[----:B------:R-:W-:Y:S02]  /*0300*/  ISETP.NE.AND P0, PT, R5, RZ, PT ;  /* 0x000000ff0500720c */ /* 0x000fe40003f05270 */
[----:B------:R-:W-:-:S13]  /*0310*/  ISETP.GT.U32.AND P1, PT, R10, R9, PT ;  /* 0x000000090a00720c */ /* 0x000fda0003f24070 */
[----:B------:R-:W-:-:S04]  /*0320*/  @!P1 IMAD.IADD R9, R9, 0x1, -R10 ;  /* 0x0000000109099824 */ /* 0x000fc800078e0a0a */
[----:B------:R-:W-:Y:S01]  /*0330*/  @!P2 IMAD.MOV R9, RZ, RZ, -R9 ;  /* 0x000000ffff09a224 */ /* 0x000fe200078e0a09 */
[----:B------:R-:W-:-:S04]  /*0340*/  @!P0 LOP3.LUT R9, RZ, R5, RZ, 0x33, !PT ;  /* 0x00000005ff098212 */ /* 0x000fc800078e33ff */
[----:B------:R-:W-:-:S04]  /*0350*/  ISETP.NE.AND P0, PT, R9, RZ, PT ;  /* 0x000000ff0900720c */ /* 0x000fc80003f05270 */
[----:B0-----:R-:W-:-:S13]  /*0360*/  ISETP.GE.OR P0, PT, R0, UR5, P0 ;  /* 0x0000000500007c0c */ /* 0x001fda0008706670 */
[----:B------:R-:W-:Y:S05]  /*0370*/  @P0 BRA `(.L_x_1) ;  /* 0x0000000000140947 */ /* 0x000fea0003800000 */
[----:B------:R-:W-:Y:S01]  /*0380*/  IMAD.WIDE R4, R5, 0x4, R2 ;  /* 0x0000000405047825 */ /* 0x000fe200078e0202 */
[----:B------:R-:W2:Y:S05]  /*0390*/  LDG.E R0, desc[UR8][R2.64] ;  /* 0x0000000802007981 */ /* 0x000eaa000c1e1900 */
[----:B------:R-:W2:Y:S02]  /*03a0*/  LDG.E R5, desc[UR8][R4.64] ;  /* 0x0000000804057981 */ /* 0x000ea4000c1e1900 */
[----:B--2---:R-:W-:-:S05]  /*03b0*/  IADD3 R9, PT, PT, R0, R5, RZ ;  /* 0x0000000500097210 */ /* 0x004fca0007ffe0ff */
[----:B------:R0:W-:Y:S02]  /*03c0*/  STG.E desc[UR8][R2.64], R9 ;  /* 0x0000000902007986 */ /* 0x0001e4000c101908 */
.L_x_1:
[----:B------:R-:W-:Y:S05]  /*03d0*/  BSYNC.RECONVERGENT B0 ;  /* 0x0000000000007941 */ /* 0x000fea0003800200 */
.L_x_0:
[----:B------:R-:W-:Y:S01]  /*03e0*/  MOV R0, 0x410 ;  /* 0x0000041000007802 */ /* 0x000fe20000000f00 */
[----:B------:R-:W-:-:S06]  /*03f0*/  UMOV UR6, 0x40000000 ;  /* 0x4000000000067882 */ /* 0x000fcc0000000000 */
[----:B0-----:R-:W-:Y:S05]  /*0400*/  CALL.REL.NOINC `($_Z3sumPii$__internal_accurate_pow) ;  /* 0x0000000400687944 */ /* 0x001fea0003c00000 */
[----:B------:R-:W-:Y:S01]  /*0410*/  IMAD.MOV.U32 R4, RZ, RZ, R8 ;  /* 0x000000ffff047224 */ /* 0x000fe200078e0008 */
[----:B------:R-:W-:Y:S01]  /*0420*/  IABS R12, R26 ;  /* 0x0000001a000c7213 */ /* 0x000fe20000000000 */
[----:B------:R-:W-:Y:S01]  /*0430*/  IMAD.MOV.U32 R5, RZ, RZ, R9 ;  /* 0x000000ffff057224 */ /* 0x000fe200078e0009 */
[----:B------:R-:W-:Y:S01]  /*0440*/  ISETP.GE.AND P2, PT, R26, RZ, PT ;  /* 0x000000ff1a00720c */ /* 0x000fe20003f46270 */
[----:B------:R-:W0:Y:S01]  /*0450*/  LDCU UR5, c[0x0][0x388] ;  /* 0x00007100ff0577ac */ /* 0x000e220008000800 */
[----:B------:R-:W-:Y:S01]  /*0460*/  BSSY.RECONVERGENT B0, `(.L_x_2) ;  /* 0x000001f000007945 */ /* 0x000fe20003800200 */
[----:B------:R-:W1:Y:S02]  /*0470*/  F2I.F64.TRUNC R4, R4 ;  /* 0x0000000400047311 */ /* 0x000e64000030d100 */
[-C--:B-1----:R-:W-:Y:S02]  /*0480*/  IABS R10, R4.reuse ;  /* 0x00000004000a7213 */ /* 0x082fe40000000000 */
[----:B------:R-:W-:-:S04]  /*0490*/  IABS R5, R4 ;  /* 0x0000000400057213 */ /* 0x000fc80000000000 */
[----:B------:R-:W1:Y:S08]  /*04a0*/  I2F.RP R0, R10 ;  /* 0x0000000a00007306 */ /* 0x000e700000209400 */
[----:B-1----:R-:W1:Y:S02]  /*04b0*/  MUFU.RCP R0, R0 ;  /* 0x0000000000007308 */ /* 0x002e640000001000 */
[----:B-1----:R-:W-:-:S02]  /*04c0*/  VIADD R8, R0, 0xffffffe ;  /* 0x0ffffffe00087836 */ /* 0x002fc40000000000 */
[----:B------:R-:W-:-:S04]  /*04d0*/  IMAD.MOV R0, RZ, RZ, -R5 ;  /* 0x000000ffff007224 */ /* 0x000fc800078e0a05 */
[----:B------:R1:W2:Y:S02]  /*04e0*/  F2I.FTZ.U32.TRUNC.NTZ R9, R8 ;  /* 0x0000000800097305 */ /* 0x0002a4000021f000 */
[----:B-1----:R-:W-:Y:S01]  /*04f0*/  IMAD.MOV.U32 R8, RZ, RZ, RZ ;  /* 0x000000ffff087224 */ /* 0x002fe200078e00ff */
[----:B--2---:R-:W-:-:S05]  /*0500*/  IADD3 R11, PT, PT, RZ, -R9, RZ ;  /* 0x80000009ff0b7210 */ /* 0x004fca0007ffe0ff */
[----:B------:R-:W-:-:S04]  /*0510*/  IMAD R11, R11, R10, RZ ;  /* 0x0000000a0b0b7224 */ /* 0x000fc800078e02ff */
[----:B------:R-:W-:-:S06]  /*0520*/  IMAD.HI.U32 R9, R9, R11, R8 ;  /* 0x0000000b09097227 */ /* 0x000fcc00078e0008 */
[----:B------:R-:W-:-:S04]  /*0530*/  IMAD.HI.U32 R9, R9, R12, RZ ;  /* 0x0000000c09097227 */ /* 0x000fc800078e00ff */
[----:B------:R-:W-:Y:S02]  /*0540*/  IMAD R9, R9, R0, R12 ;  /* 0x0000000009097224 */ /* 0x000fe400078e020c */
[----:B------:R-:W-:-:S03]  /*0550*/  IMAD.IADD R0, R27, 0x1, R4 ;  /* 0x000000011b007824 */ /* 0x000fc600078e0204 */
[----:B------:R-:W-:-:S13]  /*0560*/  ISETP.GT.U32.AND P0, PT, R10, R9, PT ;  /* 0x000000090a00720c */ /* 0x000fda0003f04070 */
[----:B------:R-:W-:Y:S01]  /*0570*/  @!P0 IMAD.IADD R9, R9, 0x1, -R10 ;  /* 0x0000000109098824 */ /* 0x000fe200078e0a0a */
[----:B------:R-:W-:-:S04]  /*0580*/  ISETP.NE.AND P0, PT, R4, RZ, PT ;  /* 0x000000ff0400720c */ /* 0x000fc80003f05270 */
[----:B------:R-:W-:-:S13]  /*0590*/  ISETP.GT.U32.AND P1, PT, R10, R9, PT ;  /* 0x000000090a00720c */ /* 0x000fda0003f24070 */
[----:B------:R-:W-:-:S05]  /*05a0*/  @!P1 IADD3 R9, PT, PT, R9, -R10, RZ ;  /* 0x8000000a09099210 */ /* 0x000fca0007ffe0ff */
        /* <DEDUP_REMOVED lines=8> */
[----:B--2---:R-:W-:-:S05]  /*0630*/  IMAD.IADD R9, R0, 0x1, R5 ;  /* 0x0000000100097824 */ /* 0x004fca00078e0205 */
[----:B------:R0:W-:Y:S02]  /*0640*/  STG.E desc[UR8][R2.64], R9 ;  /* 0x0000000902007986 */ /* 0x0001e4000c101908 */
.L_x_3:
[----:B------:R-:W-:Y:S05]  /*0650*/  BSYNC.RECONVERGENT B0 ;  /* 0x0000000000007941 */ /* 0x000fea0003800200 */
.L_x_2:
[----:B------:R-:W-:Y:S01]  /*0660*/  MOV R0, 0x690 ;  /* 0x0000069000007802 */ /* 0x000fe20000000f00 */
[----:B------:R-:W-:-:S06]  /*0670*/  UMOV UR6, 0x40080000 ;  /* 0x4008000000067882 */ /* 0x000fcc0000000000 */
[----:B0-----:R-:W-:Y:S05]  /*0680*/  CALL.REL.NOINC `($_Z3sumPii$__internal_accurate_pow) ;  /* 0x0000000000c87944 */ /* 0x001fea0003c00000 */
[----:B------:R-:W-:Y:S01]  /*0690*/  MOV R4, R8 ;  /* 0x0000000800047202 */ /* 0x000fe20000000f00 */
[----:B------:R-:W-:Y:S01]  /*06a0*/  IMAD.MOV.U32 R5, RZ, RZ, R9 ;  /* 0x000000ffff057224 */ /* 0x000fe200078e0009 */
[----:B------:R-:W-:Y:S01]  /*06b0*/  IABS R12, R26 ;  /* 0x0000001a000c7213 */ /* 0x000fe20000000000 */
[----:B------:R-:W0:Y:S01]  /*06c0*/  LDCU UR4, c[0x0][0x388] ;  /* 0x00007100ff0477ac */ /* 0x000e220008000800 */
[----:B------:R-:W-:Y:S01]  /*06d0*/  ISETP.GE.AND P2, PT, R26, RZ, PT ;  /* 0x000000ff1a00720c */ /* 0x000fe20003f46270 */
[----:B------:R-:W-:Y:S01]  /*06e0*/  BSSY.RECONVERGENT B0, `(.L_x_4) ;  /* 0x0000020000007945 */ /* 0x000fe20003800200 */
[----:B------:R-:W1:Y:S02]  /*06f0*/  F2I.F64.TRUNC R4, R4 ;  /* 0x0000000400047311 */ /* 0x000e64000030d100 */
[-C--:B-1----:R-:W-:Y:S01]  /*0700*/  IABS R10, R4.reuse ;  /* 0x00000004000a7213 */ /* 0x082fe20000000000 */
[----:B------:R-:W-:Y:S01]  /*0710*/  IMAD.IADD R27, R27, 0x1, R4 ;  /* 0x000000011b1b7824 */ /* 0x000fe200078e0204 */
[----:B------:R-:W-:-:S04]  /*0720*/  IABS R5, R4 ;  /* 0x0000000400057213 */ /* 0x000fc80000000000 */
[----:B------:R-:W1:Y:S08]  /*0730*/  I2F.RP R0, R10 ;  /* 0x0000000a00007306 */ /* 0x000e700000209400 */
[----:B-1----:R-:W1:Y:S02]  /*0740*/  MUFU.RCP R0, R0 ;  /* 0x0000000000007308 */ /* 0x002e640000001000 */
[----:B-1----:R-:W-:-:S02]  /*0750*/  VIADD R8, R0, 0xffffffe ;  /* 0x0ffffffe00087836 */ /* 0x002fc40000000000 */
[----:B------:R-:W-:-:S04]  /*0760*/  IMAD.MOV R0, RZ, RZ, -R5 ;  /* 0x000000ffff007224 */ /* 0x000fc800078e0a05 */
[----:B------:R1:W2:Y:S02]  /*0770*/  F2I.FTZ.U32.TRUNC.NTZ R9, R8 ;  /* 0x0000000800097305 */ /* 0x0002a4000021f000 */
[----:B-1----:R-:W-:Y:S02]  /*0780*/  HFMA2 R8, -RZ, RZ, 0, 0 ;  /* 0x00000000ff087431 */ /* 0x002fe400000001ff */
[----:B--2---:R-:W-:-:S04]  /*0790*/  IMAD.MOV R11, RZ, RZ, -R9 ;  /* 0x000000ffff0b7224 */ /* 0x004fc800078e0a09 */
[----:B------:R-:W-:-:S04]  /*07a0*/  IMAD R11, R11, R10, RZ ;  /* 0x0000000a0b0b7224 */ /* 0x000fc800078e02ff */
[----:B------:R-:W-:-:S06]  /*07b0*/  IMAD.HI.U32 R9, R9, R11, R8 ;  /* 0x0000000b09097227 */ /* 0x000fcc00078e0008 */
[----:B------:R-:W-:-:S04]  /*07c0*/  IMAD.HI.U32 R9, R9, R12, RZ ;  /* 0x0000000c09097227 */ /* 0x000fc800078e00ff */
[----:B------:R-:W-:-:S05]  /*07d0*/  IMAD R9, R9, R0, R12 ;  /* 0x0000000009097224 */ /* 0x000fca00078e020c */
[----:B------:R-:W-:-:S13]  /*07e0*/  ISETP.GT.U32.AND P0, PT, R10, R9, PT ;  /* 0x000000090a00720c */ /* 0x000fda0003f04070 */
[----:B------:R-:W-:Y:S01]  /*07f0*/  @!P0 IMAD.IADD R9, R9, 0x1, -R10 ;  /* 0x0000000109098824 */ /* 0x000fe200078e0a0a */
[----:B------:R-:W-:-:S04]  /*0800*/  ISETP.NE.AND P0, PT, R4, RZ, PT ;  /* 0x000000ff0400720c */ /* 0x000fc80003f05270 */
[----:B------:R-:W-:-:S13]  /*0810*/  ISETP.GT.U32.AND P1, PT, R10, R9, PT ;  /* 0x000000090a00720c */ /* 0x000fda0003f24070 */
[----:B------:R-:W-:Y:S01]  /*0820*/  @!P1 IMAD.IADD R9, R9, 0x1, -R10 ;  /* 0x0000000109099824 */ /* 0x000fe200078e0a0a */
[----:B------:R-:W-:-:S04]  /*0830*/  ISETP.NE.AND P1, PT, R26, RZ, PT ;  /* 0x000000ff1a00720c */ /* 0x000fc80003f25270 */
[----:B------:R-:W-:Y:S02]  /*0840*/  @!P2 IADD3 R9, PT, PT, -R9, RZ, RZ ;  /* 0x000000ff0909a210 */ /* 0x000fe40007ffe1ff */
        /* <DEDUP_REMOVED lines=9> */
.L_x_5:
[----:B------:R-:W-:Y:S05]  /*08e0*/  BSYNC.RECONVERGENT B0 ;  /* 0x0000000000007941 */ /* 0x000fea0003800200 */
.L_x_4:
[----:B------:R-:W-:Y:S05]  /*08f0*/  @P1 EXIT ;  /* 0x000000000000194d */ /* 0x000fea0003800000 */
[----:B0-----:R-:W0:Y:S01]  /*0900*/  LDC.64 R2, c[0x0][0x380] ;  /* 0x0000e000ff027b82 */ /* 0x001e220000000a00 */
[----:B------:R-:W-:Y:S01]  /*0910*/  MOV R0, 0x0 ;  /* 0x0000000000007802 */ /* 0x000fe20000000f00 */
[----:B------:R-:W1:Y:S01]  /*0920*/  LDCU.64 UR4, c[0x4][0x8] ;  /* 0x01000100ff0477ac */ /* 0x000e620008000a00 */
[----:B0-----:R-:W2:Y:S05]  /*0930*/  LDG.E R2, desc[UR8][R2.64] ;  /* 0x0000000802027981 */ /* 0x001eaa000c1e1900 */
[----:B------:R0:W3:Y:S01]  /*0940*/  LDC.64 R8, c[0x4][R0] ;  /* 0x0100000000087b82 */ /* 0x0000e20000000a00 */
[----:B-1----:R-:W-:Y:S01]  /*0950*/  MOV R4, UR4 ;  /* 0x0000000400047c02 */ /* 0x002fe20008000f00 */
[----:B------:R-:W-:Y:S01]  /*0960*/  IMAD.U32 R5, RZ, RZ, UR5 ;  /* 0x00000005ff057e24 */ /* 0x000fe2000f8e00ff */
[----:B--23--:R0:W-:Y:S06]  /*0970*/  STL [R1], R2 ;  /* 0x0000000201007387 */ /* 0x00c1ec0000100800 */
[----:B------:R-:W-:-:S07]  /*0980*/  LEPC R20, `(.L_x_6) ;  /* 0x000000001014794e */ /* 0x000fce0000000000 */
[----:B0-----:R-:W-:Y:S05]  /*0990*/  CALL.ABS.NOINC R8 ;  /* 0x0000000008007343 */ /* 0x001fea0003c00000 */
.L_x_6:
[----:B------:R-:W-:Y:S05]  /*09a0*/  EXIT ;  /* 0x000000000000794d */ /* 0x000fea0003800000 */
        .type           $_Z3sumPii$__internal_accurate_pow,@function
        .size           $_Z3sumPii$__internal_accurate_pow,(.L_x_9 - $_Z3sumPii$__internal_accurate_pow)
$_Z3sumPii$__internal_accurate_pow:
[----:B------:R-:W0:Y:S01]  /*09b0*/  MUFU.RCP64H R15, 2 ;  /* 0x40000000000f7908 */ /* 0x000e220000001800 */
[----:B------:R-:W-:Y:S02]  /*09c0*/  HFMA2 R5, -RZ, RZ, 2, 0 ;  /* 0x40000000ff057431 */ /* 0x000fe400000001ff */
[----:B------:R-:W-:Y:S01]  /*09d0*/  IMAD.MOV.U32 R4, RZ, RZ, 0x0 ;  /* 0x00000000ff047424 */ /* 0x000fe200078e00ff */
[----:B------:R-:W-:Y:S01]  /*09e0*/  MOV R9, 0x3ed0f5d2 ;  /* 0x3ed0f5d200097802 */ /* 0x000fe20000000f00 */
[----:B------:R-:W-:Y:S01]  /*09f0*/  IMAD.MOV.U32 R14, RZ, RZ, RZ ;  /* 0x000000ffff0e7224 */ /* 0x000fe200078e00ff */
[----:B------:R-:W-:Y:S01]  /*0a00*/  UMOV UR10, 0x7d2cafe2 ;  /* 0x7d2cafe2000a7882 */ /* 0x000fe20000000000 */
[----:B------:R-:W-:Y:S01]  /*0a10*/  IMAD.MOV.U32 R8, RZ, RZ, 0x41ad3b5a ;  /* 0x41ad3b5aff087424 */ /* 0x000fe200078e00ff */
[----:B------:R-:W-:Y:S01]  /*0a20*/  UMOV UR11, 0x3eb0f5ff ;  /* 0x3eb0f5ff000b7882 */ /* 0x000fe20000000000 */
[----:B------:R-:W-:Y:S02]  /*0a30*/  USHF.L.U32 UR7, UR6, 0x1, URZ ;  /* 0x0000000106077899 */ /* 0x000fe400080006ff */
[----:B------:R-:W-:-:S02]  /*0a40*/  ULOP3.LUT UR5, UR6, 0xff0fffff, URZ, 0xc0, !UPT ;  /* 0xff0fffff06057892 */ /* 0x000fc4000f8ec0ff */
[----:B------:R-:W-:-:S03]  /*0a50*/  UISETP.GT.U32.AND UP0, UPT, UR7, -0x2000001, UPT ;  /* 0xfdffffff0700788c */ /* 0x000fc6000bf04070 */
[----:B------:R-:W-:Y:S01]  /*0a60*/  UMOV UR7, 0x3c7abc9e ;  /* 0x3c7abc9e00077882 */ /* 0x000fe20000000000 */
[----:B------:R-:W-:Y:S01]  /*0a70*/  USEL UR5, UR5, UR6, UP0 ;  /* 0x0000000605057287 */ /* 0x000fe20008000000 */
[----:B0-----:R-:W-:Y:S02]  /*0a80*/  DFMA R4, R14, -R4, 1 ;  /* 0x3ff000000e04742b */ /* 0x001fe40000000804 */
[----:B------:R-:W-:-:S06]  /*0a90*/  UMOV UR6, 0x3b39803f ;  /* 0x3b39803f00067882 */ /* 0x000fcc0000000000 */
[----:B------:R-:W-:-:S08]  /*0aa0*/  DFMA R4, R4, R4, R4 ;  /* 0x000000040404722b */ /* 0x000fd00000000004 */
[----:B------:R-:W-:-:S08]  /*0ab0*/  DFMA R14, R14, R4, R14 ;  /* 0x000000040e0e722b */ /* 0x000fd0000000000e */
[----:B------:R-:W-:-:S08]  /*0ac0*/  DMUL R4, RZ, R14 ;  /* 0x0000000eff047228 */ /* 0x000fd00000000000 */
[----:B------:R-:W-:-:S08]  /*0ad0*/  DFMA R4, RZ, R14, R4 ;  /* 0x0000000eff04722b */ /* 0x000fd00000000004 */
[----:B------:R-:W-:Y:S02]  /*0ae0*/  DMUL R12, R4, R4 ;  /* 0x00000004040c7228 */ /* 0x000fe40000000000 */
[----:B------:R-:W-:-:S06]  /*0af0*/  DADD R10, RZ, -R4 ;  /* 0x00000000ff0a7229 */ /* 0x000fcc0000000804 */
[----:B------:R-:W-:Y:S01]  /*0b00*/  DFMA R8, R12, UR10, R8 ;  /* 0x0000000a0c087c2b */ /* 0x000fe20008000008 */
[----:B------:R-:W-:Y:S01]  /*0b10*/  UMOV UR10, 0x75488a3f ;  /* 0x75488a3f000a7882 */ /* 0x000fe20000000000 */
[----:B------:R-:W-:Y:S01]  /*0b20*/  UMOV UR11, 0x3ef3b20a ;  /* 0x3ef3b20a000b7882 */ /* 0x000fe20000000000 */
[----:B------:R-:W-:Y:S02]  /*0b30*/  DADD R16, R10, R10 ;  /* 0x000000000a107229 */ /* 0x000fe4000000000a */
[----:B------:R-:W-:-:S03]  /*0b40*/  DMUL R10, R4, R4 ;  /* 0x00000004040a7228 */ /* 0x000fc60000000000 */
[----:B------:R-:W-:Y:S01]  /*0b50*/  DFMA R8, R12, R8, UR10 ;  /* 0x0000000a0c087e2b */ /* 0x000fe20008000008 */
[----:B------:R-:W-:Y:S01]  /*0b60*/  UMOV UR10, 0xe4faecd5 ;  /* 0xe4faecd5000a7882 */ /* 0x000fe20000000000 */
[----:B------:R-:W-:Y:S01]  /*0b70*/  UMOV UR11, 0x3f1745cd ;  /* 0x3f1745cd000b7882 */ /* 0x000fe20000000000 */
[----:B------:R-:W-:-:S05]  /*0b80*/  DFMA R16, RZ, -R4, R16 ;  /* 0x80000004ff10722b */ /* 0x000fca0000000010 */
[----:B------:R-:W-:Y:S01]  /*0b90*/  DFMA R8, R12, R8, UR10 ;  /* 0x0000000a0c087e2b */ /* 0x000fe20008000008 */
[----:B------:R-:W-:Y:S01]  /*0ba0*/  UMOV UR10, 0x258a578b ;  /* 0x258a578b000a7882 */ /* 0x000fe20000000000 */
[----:B------:R-:W-:Y:S01]  /*0bb0*/  UMOV UR11, 0x3f3c71c7 ;  /* 0x3f3c71c7000b7882 */ /* 0x000fe20000000000 */
[----:B------:R-:W-:-:S05]  /*0bc0*/  DMUL R14, R14, R16 ;  /* 0x000000100e0e7228 */ /* 0x000fca0000000000 */
[----:B------:R-:W-:Y:S01]  /*0bd0*/  DFMA R8, R12, R8, UR10 ;  /* 0x0000000a0c087e2b */ /* 0x000fe20008000008 */
[----:B------:R-:W-:Y:S01]  /*0be0*/  UMOV UR10, 0x9242b910 ;  /* 0x9242b910000a7882 */ /* 0x000fe20000000000 */
[----:B------:R-:W-:-:S03]  /*0bf0*/  UMOV UR11, 0x3f624924 ;  /* 0x3f624924000b7882 */ /* 0x000fc60000000000 */
[----:B------:R-:W-:Y:S02]  /*0c00*/  VIADD R23, R15, 0x100000 ;  /* 0x001000000f177836 */ /* 0x000fe40000000000 */
[----:B------:R-:W-:Y:S01]  /*0c10*/  IMAD.MOV.U32 R22, RZ, RZ, R14 ;  /* 0x000000ffff167224 */ /* 0x000fe200078e000e */
[----:B------:R-:W-:Y:S01]  /*0c20*/  DFMA R8, R12, R8, UR10 ;  /* 0x0000000a0c087e2b */ /* 0x000fe20008000008 */
[----:B------:R-:W-:Y:S01]  /*0c30*/  UMOV UR10, 0x99999dfb ;  /* 0x99999dfb000a7882 */ /* 0x000fe20000000000 */
[----:B------:R-:W-:-:S06]  /*0c40*/  UMOV UR11, 0x3f899999 ;  /* 0x3f899999000b7882 */ /* 0x000fcc0000000000 */
[----:B------:R-:W-:Y:S01]  /*0c50*/  DFMA R18, R12, R8, UR10 ;  /* 0x0000000a0c127e2b */ /* 0x000fe20008000008 */
[----:B------:R-:W-:Y:S01]  /*0c60*/  UMOV UR10, 0x55555555 ;  /* 0x55555555000a7882 */ /* 0x000fe20000000000 */
[----:B------:R-:W-:-:S06]  /*0c70*/  UMOV UR11, 0x3fb55555 ;  /* 0x3fb55555000b7882 */ /* 0x000fcc0000000000 */
[----:B------:R-:W-:-:S08]  /*0c80*/  DFMA R8, R12, R18, UR10 ;  /* 0x0000000a0c087e2b */ /* 0x000fd00008000012 */
[----:B------:R-:W-:Y:S01]  /*0c90*/  DADD R20, -R8, UR10 ;  /* 0x0000000a08147e29 */ /* 0x000fe20008000100 */
[----:B------:R-:W-:Y:S01]  /*0ca0*/  UMOV UR10, 0xb9e7b0 ;  /* 0x00b9e7b0000a7882 */ /* 0x000fe20000000000 */
[----:B------:R-:W-:-:S06]  /*0cb0*/  UMOV UR11, 0x3c46a4cb ;  /* 0x3c46a4cb000b7882 */ /* 0x000fcc0000000000 */
[----:B------:R-:W-:Y:S02]  /*0cc0*/  DFMA R20, R12, R18, R20 ;  /* 0x000000120c14722b */ /* 0x000fe40000000014 */
[----:B------:R-:W-:-:S06]  /*0cd0*/  DMUL R12, R4, R10 ;  /* 0x0000000a040c7228 */ /* 0x000fcc0000000000 */
[----:B------:R-:W-:Y:S01]  /*0ce0*/  DADD R16, R20, -UR10 ;  /* 0x8000000a14107e29 */ /* 0x000fe20008000000 */
[----:B------:R-:W-:Y:S01]  /*0cf0*/  UMOV UR10, 0x0 ;  /* 0x00000000000a7882 */ /* 0x000fe20000000000 */
[C---:B------:R-:W-:Y:S01]  /*0d00*/  DFMA R18, R4.reuse, R10, -R12 ;  /* 0x0000000a0412722b */ /* 0x040fe2000000080c */
[----:B------:R-:W-:Y:S01]  /*0d10*/  UMOV UR11, 0x3ff00000 ;  /* 0x3ff00000000b7882 */ /* 0x000fe20000000000 */
[----:B------:R-:W-:-:S04]  /*0d20*/  DFMA R20, R4, R4, -R10 ;  /* 0x000000040414722b */ /* 0x000fc8000000080a */
[----:B------:R-:W-:Y:S02]  /*0d30*/  DADD R24, R8, R16 ;  /* 0x0000000008187229 */ /* 0x000fe40000000010 */
[----:B------:R-:W-:Y:S02]  /*0d40*/  DFMA R18, R14, R10, R18 ;  /* 0x0000000a0e12722b */ /* 0x000fe40000000012 */
[----:B------:R-:W-:-:S04]  /*0d50*/  DFMA R20, R4, R22, R20 ;  /* 0x000000160414722b */ /* 0x000fc80000000014 */
[----:B------:R-:W-:-:S04]  /*0d60*/  DMUL R10, R24, R12 ;  /* 0x0000000c180a7228 */ /* 0x000fc80000000000 */
[----:B------:R-:W-:Y:S02]  /*0d70*/  DFMA R18, R4, R20, R18 ;  /* 0x000000140412722b */ /* 0x000fe40000000012 */
[----:B------:R-:W-:Y:S02]  /*0d80*/  DADD R20, R8, -R24 ;  /* 0x0000000008147229 */ /* 0x000fe40000000818 */
[----:B------:R-:W-:-:S06]  /*0d90*/  DFMA R8, R24, R12, -R10 ;  /* 0x0000000c1808722b */ /* 0x000fcc000000080a */
[----:B------:R-:W-:Y:S02]  /*0da0*/  DADD R20, R16, R20 ;  /* 0x0000000010147229 */ /* 0x000fe40000000014 */
[----:B------:R-:W-:-:S08]  /*0db0*/  DFMA R8, R24, R18, R8 ;  /* 0x000000121808722b */ /* 0x000fd00000000008 */
[----:B------:R-:W-:-:S08]  /*0dc0*/  DFMA R20, R20, R12, R8 ;  /* 0x0000000c1414722b */ /* 0x000fd00000000008 */
[----:B------:R-:W-:-:S08]  /*0dd0*/  DADD R12, R10, R20 ;  /* 0x000000000a0c7229 */ /* 0x000fd00000000014 */
[--C-:B------:R-:W-:Y:S02]  /*0de0*/  DADD R8, R4, R12.reuse ;  /* 0x0000000004087229 */ /* 0x100fe4000000000c */
[----:B------:R-:W-:-:S06]  /*0df0*/  DADD R10, R10, -R12 ;  /* 0x000000000a0a7229 */ /* 0x000fcc000000080c */
[----:B------:R-:W-:Y:S02]  /*0e00*/  DADD R4, R4, -R8 ;  /* 0x0000000004047229 */ /* 0x000fe40000000808 */
[----:B------:R-:W-:-:S06]  /*0e10*/  DADD R10, R20, R10 ;  /* 0x00000000140a7229 */ /* 0x000fcc000000000a */
[----:B------:R-:W-:-:S08]  /*0e20*/  DADD R4, R12, R4 ;  /* 0x000000000c047229 */ /* 0x000fd00000000004 */
[----:B------:R-:W-:Y:S01]  /*0e30*/  DADD R4, R10, R4 ;  /* 0x000000000a047229 */ /* 0x000fe20000000004 */
[----:B------:R-:W-:Y:S01]  /*0e40*/  MOV R10, 0xfefa39ef ;  /* 0xfefa39ef000a7802 */ /* 0x000fe20000000f00 */
[----:B------:R-:W-:-:S06]  /*0e50*/  IMAD.MOV.U32 R11, RZ, RZ, 0x3fe62e42 ;  /* 0x3fe62e42ff0b7424 */ /* 0x000fcc00078e00ff */
[----:B------:R-:W-:Y:S01]  /*0e60*/  DADD R14, R14, R4 ;  /* 0x000000000e0e7229 */ /* 0x000fe20000000004 */
[----:B------:R-:W-:Y:S01]  /*0e70*/  IMAD.MOV.U32 R4, RZ, RZ, -0x105c611 ;  /* 0xfefa39efff047424 */ /* 0x000fe200078e00ff */
[----:B------:R-:W-:-:S06]  /*0e80*/  MOV R5, 0x3fe62e42 ;  /* 0x3fe62e4200057802 */ /* 0x000fcc0000000f00 */
[----:B------:R-:W-:-:S08]  /*0e90*/  DADD R12, R8, R14 ;  /* 0x00000000080c7229 */ /* 0x000fd0000000000e */
[--C-:B------:R-:W-:Y:S02]  /*0ea0*/  DFMA R10, R10, UR10, R12.reuse ;  /* 0x0000000a0a0a7c2b */ /* 0x100fe4000800000c */
[----:B------:R-:W-:-:S06]  /*0eb0*/  DADD R8, R8, -R12 ;  /* 0x0000000008087229 */ /* 0x000fcc000000080c */
[----:B------:R-:W-:Y:S02]  /*0ec0*/  DFMA R16, -R4, 1, R10 ;  /* 0x3ff000000410782b */ /* 0x000fe4000000010a */
[----:B------:R-:W-:-:S06]  /*0ed0*/  DADD R8, R14, R8 ;  /* 0x000000000e087229 */ /* 0x000fcc0000000008 */
[----:B------:R-:W-:Y:S01]  /*0ee0*/  DADD R16, -R12, R16 ;  /* 0x000000000c107229 */ /* 0x000fe20000000110 */
[----:B------:R-:W-:Y:S02]  /*0ef0*/  IMAD.MOV.U32 R12, RZ, RZ, 0x3b39803f ;  /* 0x3b39803fff0c7424 */ /* 0x000fe400078e00ff */
[----:B------:R-:W-:-:S05]  /*0f00*/  IMAD.MOV.U32 R13, RZ, RZ, 0x3c7abc9e ;  /* 0x3c7abc9eff0d7424 */ /* 0x000fca00078e00ff */
[----:B------:R-:W-:-:S08]  /*0f10*/  DADD R8, R8, -R16 ;  /* 0x0000000008087229 */ /* 0x000fd00000000810 */
[----:B------:R-:W-:-:S08]  /*0f20*/  DFMA R12, R12, UR10, R8 ;  /* 0x0000000a0c0c7c2b */ /* 0x000fd00008000008 */
[----:B------:R-:W-:-:S08]  /*0f30*/  DADD R14, R10, R12 ;  /* 0x000000000a0e7229 */ /* 0x000fd0000000000c */
[----:B------:R-:W-:Y:S02]  /*0f40*/  DADD R10, R10, -R14 ;  /* 0x000000000a0a7229 */ /* 0x000fe4000000080e */
[----:B------:R-:W-:-:S06]  /*0f50*/  DMUL R8, R14, UR4 ;  /* 0x000000040e087c28 */ /* 0x000fcc0008000000 */
[----:B------:R-:W-:Y:S02]  /*0f60*/  DADD R10, R12, R10 ;  /* 0x000000000c0a7229 */ /* 0x000fe4000000000a */
[----:B------:R-:W-:Y:S01]  /*0f70*/  DFMA R14, R14, UR4, -R8 ;  /* 0x000000040e0e7c2b */ /* 0x000fe20008000808 */
[----:B------:R-:W-:Y:S01]  /*0f80*/  MOV R12, 0x652b82fe ;  /* 0x652b82fe000c7802 */ /* 0x000fe20000000f00 */
[----:B------:R-:W-:-:S06]  /*0f90*/  IMAD.MOV.U32 R13, RZ, RZ, 0x3ff71547 ;  /* 0x3ff71547ff0d7424 */ /* 0x000fcc00078e00ff */
[----:B------:R-:W-:-:S08]  /*0fa0*/  DFMA R14, R10, UR4, R14 ;  /* 0x000000040a0e7c2b */ /* 0x000fd0000800000e */
[----:B------:R-:W-:-:S08]  /*0fb0*/  DADD R10, R8, R14 ;  /* 0x00000000080a7229 */ /* 0x000fd0000000000e */
[----:B------:R-:W-:Y:S02]  /*0fc0*/  DFMA R12, R10, R12, 6.75539944105574400000e+15 ;  /* 0x433800000a0c742b */ /* 0x000fe4000000000c */
[----:B------:R-:W-:Y:S01]  /*0fd0*/  FSETP.GEU.AND P0, PT, |R11|, 4.1917929649353027344, PT ;  /* 0x4086232b0b00780b */ /* 0x000fe20003f0e200 */
[----:B------:R-:W-:-:S05]  /*0fe0*/  DADD R8, R8, -R10 ;  /* 0x0000000008087229 */ /* 0x000fca000000080a */
[----:B------:R-:W-:-:S03]  /*0ff0*/  DADD R16, R12, -6.75539944105574400000e+15 ;  /* 0xc33800000c107429 */ /* 0x000fc60000000000 */
[----:B------:R-:W-:-:S05]  /*1000*/  DADD R14, R14, R8 ;  /* 0x000000000e0e7229 */ /* 0x000fca0000000008 */
[----:B------:R-:W-:-:S08]  /*1010*/  DFMA R4, R16, -R4, R10 ;  /* 0x800000041004722b */ /* 0x000fd0000000000a */
[----:B------:R-:W-:Y:S01]  /*1020*/  DFMA R4, R16, -UR6, R4 ;  /* 0x8000000610047c2b */ /* 0x000fe20008000004 */
[----:B------:R-:W-:Y:S01]  /*1030*/  UMOV UR6, 0x69ce2bdf ;  /* 0x69ce2bdf00067882 */ /* 0x000fe20000000000 */
[----:B------:R-:W-:Y:S01]  /*1040*/  IMAD.MOV.U32 R16, RZ, RZ, -0x35dec16 ;  /* 0xfca213eaff107424 */ /* 0x000fe200078e00ff */
[----:B------:R-:W-:Y:S01]  /*1050*/  MOV R17, 0x3e928af3 ;  /* 0x3e928af300117802 */ /* 0x000fe20000000f00 */
[----:B------:R-:W-:-:S05]  /*1060*/  UMOV UR7, 0x3e5ade15 ;  /* 0x3e5ade1500077882 */ /* 0x000fca0000000000 */
[----:B------:R-:W-:Y:S01]  /*1070*/  DFMA R16, R4, UR6, R16 ;  /* 0x0000000604107c2b */ /* 0x000fe20008000010 */
[----:B------:R-:W-:Y:S01]  /*1080*/  UMOV UR6, 0x62401315 ;  /* 0x6240131500067882 */ /* 0x000fe20000000000 */
[----:B------:R-:W-:-:S06]  /*1090*/  UMOV UR7, 0x3ec71dee ;  /* 0x3ec71dee00077882 */ /* 0x000fcc0000000000 */
[----:B------:R-:W-:Y:S01]  /*10a0*/  DFMA R16, R4, R16, UR6 ;  /* 0x0000000604107e2b */ /* 0x000fe20008000010 */
        /* <DEDUP_REMOVED lines=20> */
[----:B------:R-:W-:-:S08]  /*11f0*/  DFMA R16, R4, R16, UR6 ;  /* 0x0000000604107e2b */ /* 0x000fd00008000010 */
[----:B------:R-:W-:-:S08]  /*1200*/  DFMA R16, R4, R16, 1 ;  /* 0x3ff000000410742b */ /* 0x000fd00000000010 */
[----:B------:R-:W-:-:S10]  /*1210*/  DFMA R4, R4, R16, 1 ;  /* 0x3ff000000404742b */ /* 0x000fd40000000010 */
[----:B------:R-:W-:Y:S02]  /*1220*/  IMAD R9, R12, 0x100000, R5 ;  /* 0x001000000c097824 */ /* 0x000fe400078e0205 */
[----:B------:R-:W-:Y:S01]  /*1230*/  IMAD.MOV.U32 R8, RZ, RZ, R4 ;  /* 0x000000ffff087224 */ /* 0x000fe200078e0004 */
[----:B------:R-:W-:Y:S06]  /*1240*/  @!P0 BRA `(.L_x_7) ;  /* 0x0000000000348947 */ /* 0x000fec0003800000 */
[----:B------:R-:W-:Y:S01]  /*1250*/  FSETP.GEU.AND P1, PT, |R11|, 4.2275390625, PT ;  /* 0x408748000b00780b */ /* 0x000fe20003f2e200 */
[C---:B------:R-:W-:Y:S02]  /*1260*/  DADD R8, R10.reuse, +INF ;  /* 0x7ff000000a087429 */ /* 0x040fe40000000000 */
[----:B------:R-:W-:-:S08]  /*1270*/  DSETP.GEU.AND P0, PT, R10, RZ, PT ;  /* 0x000000ff0a00722a */ /* 0x000fd00003f0e000 */
[----:B------:R-:W-:Y:S02]  /*1280*/  FSEL R8, R8, RZ, P0 ;  /* 0x000000ff08087208 */ /* 0x000fe40000000000 */
[----:B------:R-:W-:Y:S01]  /*1290*/  FSEL R9, R9, RZ, P0 ;  /* 0x000000ff09097208 */ /* 0x000fe20000000000 */
[----:B------:R-:W-:Y:S06]  /*12a0*/  @P1 BRA `(.L_x_7) ;  /* 0x00000000001c1947 */ /* 0x000fec0003800000 */
[----:B------:R-:W-:-:S04]  /*12b0*/  LEA.HI R8, R12, R12, RZ, 0x1 ;  /* 0x0000000c0c087211 */ /* 0x000fc800078f08ff */
[----:B------:R-:W-:-:S04]  /*12c0*/  SHF.R.S32.HI R9, RZ, 0x1, R8 ;  /* 0x00000001ff097819 */ /* 0x000fc80000011408 */
[----:B------:R-:W-:Y:S01]  /*12d0*/  IADD3 R8, PT, PT, R12, -R9, RZ ;  /* 0x800000090c087210 */ /* 0x000fe20007ffe0ff */
[----:B------:R-:W-:-:S03]  /*12e0*/  IMAD R5, R9, 0x100000, R5 ;  /* 0x0010000009057824 */ /* 0x000fc600078e0205 */
[----:B------:R-:W-:Y:S01]  /*12f0*/  LEA R9, R8, 0x3ff00000, 0x14 ;  /* 0x3ff0000008097811 */ /* 0x000fe200078ea0ff */
[----:B------:R-:W-:-:S06]  /*1300*/  IMAD.MOV.U32 R8, RZ, RZ, RZ ;  /* 0x000000ffff087224 */ /* 0x000fcc00078e00ff */
[----:B------:R-:W-:-:S11]  /*1310*/  DMUL R8, R4, R8 ;  /* 0x0000000804087228 */ /* 0x000fd60000000000 */
.L_x_7:
[----:B------:R-:W-:Y:S01]  /*1320*/  DFMA R14, R14, R8, R8 ;  /* 0x000000080e0e722b */ /* 0x000fe20000000008 */
[----:B------:R-:W-:Y:S01]  /*1330*/  MOV R4, R0 ;  /* 0x0000000000047202 */ /* 0x000fe20000000f00 */
[----:B------:R-:W-:Y:S01]  /*1340*/  DSETP.NEU.AND P0, PT, |R8|, +INF , PT ;  /* 0x7ff000000800742a */ /* 0x000fe20003f0d200 */
[----:B------:R-:W-:-:S07]  /*1350*/  IMAD.MOV.U32 R5, RZ, RZ, 0x0 ;  /* 0x00000000ff057424 */ /* 0x000fce00078e00ff */
[----:B------:R-:W-:Y:S02]  /*1360*/  FSEL R8, R8, R14, !P0 ;  /* 0x0000000e08087208 */ /* 0x000fe40004000000 */
[----:B------:R-:W-:Y:S01]  /*1370*/  FSEL R9, R9, R15, !P0 ;  /* 0x0000000f09097208 */ /* 0x000fe20004000000 */
[----:B------:R-:W-:Y:S06]  /*1380*/  RET.REL.NODEC R4 `(_Z3sumPii) ;  /* 0xffffffec041c7950 */ /* 0x000fec0003c3ffff */
.L_x_8:
[----:B------:R-:W-:-:S00]  /*1390*/  BRA `(.L_x_8) ;  /* 0xfffffffc00fc7947 */ /* 0x000fc0000383ffff */
[----:B------:R-:W-:-:S00]  /*13a0*/  NOP ;  /* 0x0000000000007918 */ /* 0x000fc00000000000 */
        /* <DEDUP_REMOVED lines=13> */
.L_x_9:


//--------------------- .nv.global.init           --------------------------
	.section	.nv.global.init,"aw",@progbits
.nv.global.init:
	.type		$str,@object
	.size		$str,(.L_0 - $str)
$str:
        /*0000*/ 	.byte	0x23, 0x23, 0x23, 0x25, 0x64, 0x00
.L_0:


//--------------------- .nv.shared.reserved.0     --------------------------
	.section	.nv.shared.reserved.0,"aw",@nobits
	.weak		__nv_reservedSMEM_offset_0_alias
	.size		__nv_reservedSMEM_offset_0_alias, 0, 64
	.other		__nv_reservedSMEM_offset_0_alias,@"STO_CUDA_RESERVED_SHARED STV_DEFAULT"
__nv_reservedSMEM_offset_0_alias:
	.zero		0
	.zero		64


//--------------------- .nv.constant0._Z3sumPii   --------------------------
	.section	.nv.constant0._Z3sumPii,"a",@progbits
	.sectionflags	@""
	.align	4
.nv.constant0._Z3sumPii:
	.zero		908


//--------------------- SYMBOLS --------------------------

	.type		.nv.reservedSmem.offset0,@object
	.size		.nv.reservedSmem.offset0,0x4
	.type		vprintf,@function
